	.headerflags	@"EF_CUDA_TEXMODE_UNIFIED EF_CUDA_64BIT_ADDRESS EF_CUDA_ACCELERATORS EF_CUDA_SM90 EF_CUDA_VIRTUAL_SM(EF_CUDA_SM90)"
	.elftype	@"ET_EXEC"


//--------------------- .nv.info                  --------------------------
	.section	.nv.info,"",@"SHT_CUDA_INFO"
	.align	4


	//----- nvinfo : EIATTR_REGCOUNT
	.align		4
        /*0000*/ 	.byte	0x04, 0x2f
        /*0002*/ 	.short	(.L_3 - .L_2)
	.align		4
.L_2:
        /*0004*/ 	.word	index@(triton_poi_fused__native_batch_norm_legit_no_training_add_relu_7)
        /*0008*/ 	.word	0x00000014


	//----- nvinfo : EIATTR_MIN_STACK_SIZE
	.align		4
.L_3:
        /*000c*/ 	.byte	0x04, 0x12
        /*000e*/ 	.short	(.L_5 - .L_4)
	.align		4
.L_4:
        /*0010*/ 	.word	index@(triton_poi_fused__native_batch_norm_legit_no_training_add_relu_7)
        /*0014*/ 	.word	0x00000000


	//----- nvinfo : EIATTR_FRAME_SIZE
	.align		4
.L_5:
        /*0018*/ 	.byte	0x04, 0x11
        /*001a*/ 	.short	(.L_7 - .L_6)
	.align		4
.L_6:
        /*001c*/ 	.word	index@(triton_poi_fused__native_batch_norm_legit_no_training_add_relu_7)
        /*0020*/ 	.word	0x00000000


	//----- nvinfo : EIATTR_MIN_STACK_SIZE
	.align		4
.L_7:
        /*0024*/ 	.byte	0x04, 0x12
        /*0026*/ 	.short	(.L_9 - .L_8)
	.align		4
.L_8:
        /*0028*/ 	.word	index@(triton_poi_fused__native_batch_norm_legit_no_training_add_relu_7)
        /*002c*/ 	.word	0x00000000
.L_9:


//--------------------- .nv.info.triton_poi_fused__native_batch_norm_legit_no_training_add_relu_7 --------------------------
	.section	.nv.info.triton_poi_fused__native_batch_norm_legit_no_training_add_relu_7,"",@"SHT_CUDA_INFO"
	.sectionflags	@""
	.align	4


	//----- nvinfo : EIATTR_CUDA_API_VERSION
	.align		4
        /*0000*/ 	.byte	0x04, 0x37
        /*0002*/ 	.short	(.L_11 - .L_10)
.L_10:
        /*0004*/ 	.word	0x0000007c


	//----- nvinfo : EIATTR_KPARAM_INFO
	.align		4
.L_11:
        /*0008*/ 	.byte	0x04, 0x17
        /*000a*/ 	.short	(.L_13 - .L_12)
.L_12:
        /*000c*/ 	.word	0x00000000
        /*0010*/ 	.short	0x0007
        /*0012*/ 	.short	0x0038
        /*0014*/ 	.byte	0x00, 0xf0, 0x11, 0x00


	//----- nvinfo : EIATTR_KPARAM_INFO
	.align		4
.L_13:
        /*0018*/ 	.byte	0x04, 0x17
        /*001a*/ 	.short	(.L_15 - .L_14)
.L_14:
        /*001c*/ 	.word	0x00000000
        /*0020*/ 	.short	0x0006
        /*0022*/ 	.short	0x0030
        /*0024*/ 	.byte	0x00, 0xf4, 0x21, 0x00


	//----- nvinfo : EIATTR_KPARAM_INFO
	.align		4
.L_15:
        /*0028*/ 	.byte	0x04, 0x17
        /*002a*/ 	.short	(.L_17 - .L_16)
.L_16:
        /*002c*/ 	.word	0x00000000
        /*0030*/ 	.short	0x0005
        /*0032*/ 	.short	0x0028
        /*0034*/ 	.byte	0x00, 0xf4, 0x21, 0x00


	//----- nvinfo : EIATTR_KPARAM_INFO
	.align		4
.L_17:
        /*0038*/ 	.byte	0x04, 0x17
        /*003a*/ 	.short	(.L_19 - .L_18)
.L_18:
        /*003c*/ 	.word	0x00000000
        /*0040*/ 	.short	0x0004
        /*0042*/ 	.short	0x0020
        /*0044*/ 	.byte	0x00, 0xf4, 0x21, 0x00


	//----- nvinfo : EIATTR_KPARAM_INFO
	.align		4
.L_19:
        /*0048*/ 	.byte	0x04, 0x17
        /*004a*/ 	.short	(.L_21 - .L_20)
.L_20:
        /*004c*/ 	.word	0x00000000
        /*0050*/ 	.short	0x0003
        /*0052*/ 	.short	0x0018
        /*0054*/ 	.byte	0x00, 0xf4, 0x21, 0x00


	//----- nvinfo : EIATTR_KPARAM_INFO
	.align		4
.L_21:
        /*0058*/ 	.byte	0x04, 0x17
        /*005a*/ 	.short	(.L_23 - .L_22)
.L_22:
        /*005c*/ 	.word	0x00000000
        /*0060*/ 	.short	0x0002
        /*0062*/ 	.short	0x0010
        /*0064*/ 	.byte	0x00, 0xf4, 0x21, 0x00


	//----- nvinfo : EIATTR_KPARAM_INFO
	.align		4
.L_23:
        /*0068*/ 	.byte	0x04, 0x17
        /*006a*/ 	.short	(.L_25 - .L_24)
.L_24:
        /*006c*/ 	.word	0x00000000
        /*0070*/ 	.short	0x0001
        /*0072*/ 	.short	0x0008
        /*0074*/ 	.byte	0x00, 0xf4, 0x21, 0x00


	//----- nvinfo : EIATTR_KPARAM_INFO
	.align		4
.L_25:
        /*0078*/ 	.byte	0x04, 0x17
        /*007a*/ 	.short	(.L_27 - .L_26)
.L_26:
        /*007c*/ 	.word	0x00000000
        /*0080*/ 	.short	0x0000
        /*0082*/ 	.short	0x0000
        /*0084*/ 	.byte	0x00, 0xf4, 0x21, 0x00


	//----- nvinfo : EIATTR_SPARSE_MMA_MASK
	.align		4
.L_27:
        /*0088*/ 	.byte	0x03, 0x50
        /*008a*/ 	.short	0x0000


	//----- nvinfo : EIATTR_MAXREG_COUNT
	.align		4
        /*008c*/ 	.byte	0x03, 0x1b
        /*008e*/ 	.short	0x00ff


	//----- nvinfo : EIATTR_EXIT_INSTR_OFFSETS
	.align		4
        /*0090*/ 	.byte	0x04, 0x1c
        /*0092*/ 	.short	(.L_29 - .L_28)


	//   ....[0]....
.L_28:
        /*0094*/ 	.word	0x000003a0


	//----- nvinfo : EIATTR_REQNTID
	.align		4
.L_29:
        /*0098*/ 	.byte	0x04, 0x10
        /*009a*/ 	.short	(.L_31 - .L_30)
.L_30:
        /*009c*/ 	.word	0x00000080
        /*00a0*/ 	.word	0x00000001
        /*00a4*/ 	.word	0x00000001


	//----- nvinfo : EIATTR_CBANK_PARAM_SIZE
	.align		4
.L_31:
        /*00a8*/ 	.byte	0x03, 0x19
        /*00aa*/ 	.short	0x003c


	//----- nvinfo : EIATTR_PARAM_CBANK
	.align		4
        /*00ac*/ 	.byte	0x04, 0x0a
        /*00ae*/ 	.short	(.L_33 - .L_32)
	.align		4
.L_32:
        /*00b0*/ 	.word	index@(.nv.constant0.triton_poi_fused__native_batch_norm_legit_no_training_add_relu_7)
        /*00b4*/ 	.short	0x0210
        /*00b6*/ 	.short	0x003c


	//----- nvinfo : EIATTR_SW_WAR
	.align		4
.L_33:
        /*00b8*/ 	.byte	0x04, 0x36
        /*00ba*/ 	.short	(.L_35 - .L_34)
.L_34:
        /*00bc*/ 	.word	0x00000008
.L_35:


//--------------------- .nv.callgraph             --------------------------
	.section	.nv.callgraph,"",@"SHT_CUDA_CALLGRAPH"
	.align	4
	.sectionentsize	8
	.align		4
        /*0000*/ 	.word	0x00000000
	.align		4
        /*0004*/ 	.word	0xffffffff
	.align		4
        /*0008*/ 	.word	0x00000000
	.align		4
        /*000c*/ 	.word	0xfffffffe
	.align		4
        /*0010*/ 	.word	0x00000000
	.align		4
        /*0014*/ 	.word	0xfffffffd
	.align		4
        /*0018*/ 	.word	0x00000000
	.align		4
        /*001c*/ 	.word	0xfffffffc


//--------------------- .nv.constant4             --------------------------
	.section	.nv.constant4,"a",@progbits
	.align	8
	.align		8
.nv.constant4:
        /*0000*/ 	.dword	_$_str
	.align		8
        /*0008*/ 	.dword	_$_str_$_2


//--------------------- .text.triton_poi_fused__native_batch_norm_legit_no_training_add_relu_7 --------------------------
	.section	.text.triton_poi_fused__native_batch_norm_legit_no_training_add_relu_7,"ax",@progbits
	.align	128
        .global         triton_poi_fused__native_batch_norm_legit_no_training_add_relu_7
        .type           triton_poi_fused__native_batch_norm_legit_no_training_add_relu_7,@function
        .size           triton_poi_fused__native_batch_norm_legit_no_training_add_relu_7,(.L_x_1 - triton_poi_fused__native_batch_norm_legit_no_training_add_relu_7)
        .other          triton_poi_fused__native_batch_norm_legit_no_training_add_relu_7,@"STO_CUDA_ENTRY STV_DEFAULT"
triton_poi_fused__native_batch_norm_legit_no_training_add_relu_7:
.text.triton_poi_fused__native_batch_norm_legit_no_training_add_relu_7:
[----:B------:R-:W-:Y:S01]  /*0000*/  LDC R1, c[0x0][0x28] ;  /* 0x00000a00ff017b82 */ /* 0x000fe20000000800 */
[----:B------:R-:W1:Y:S07]  /*0010*/  S2R R0, SR_TID.X ;  /* 0x0000000000007919 */ /* 0x000e6e0000002100 */
[----:B------:R-:W2:Y:S01]  /*0020*/  LDC.64 R10, c[0x0][0x220] ;  /* 0x00008800ff0a7b82 */ /* 0x000ea20000000a00 */
[----:B------:R-:W-:Y:S01]  /*0030*/  ULDC.64 UR4, c[0x0][0x208] ;  /* 0x0000820000047ab9 */ /* 0x000fe20000000a00 */
[----:B------:R-:W3:Y:S06]  /*0040*/  S2R R5, SR_CTAID.X ;  /* 0x0000000000057919 */ /* 0x000eec0000002500 */
[----:B------:R-:W4:Y:S08]  /*0050*/  LDC.64 R6, c[0x0][0x210] ;  /* 0x00008400ff067b82 */ /* 0x000f300000000a00 */
[----:B------:R-:W5:Y:S08]  /*0060*/  LDC.64 R8, c[0x0][0x218] ;  /* 0x00008600ff087b82 */ /* 0x000f700000000a00 */
[----:B------:R-:W5:Y:S01]  /*0070*/  LDC.64 R12, c[0x0][0x228] ;  /* 0x00008a00ff0c7b82 */ /* 0x000f620000000a00 */
[----:B-1----:R-:W-:-:S07]  /*0080*/  SHF.L.U32 R0, R0, 0x1, RZ ;  /* 0x0000000100007819 */ /* 0x002fce00000006ff */
[----:B------:R-:W1:Y:S01]  /*0090*/  LDC.64 R14, c[0x0][0x230] ;  /* 0x00008c00ff0e7b82 */ /* 0x000e620000000a00 */
[----:B---3--:R-:W-:Y:S02]  /*00a0*/  SHF.R.S32.HI R3, RZ, 0x17, R5 ;  /* 0x00000017ff037819 */ /* 0x008fe40000011405 */
[----:B------:R-:W-:Y:S02]  /*00b0*/  LOP3.LUT R0, R0, 0xfe, RZ, 0xc0, !PT ;  /* 0x000000fe00007812 */ /* 0x000fe400078ec0ff */
[----:B------:R-:W-:Y:S02]  /*00c0*/  SGXT R3, R3, 0x1 ;  /* 0x000000010303781a */ /* 0x000fe40000000200 */
[----:B------:R-:W-:-:S04]  /*00d0*/  LEA R0, R5, R0, 0x8 ;  /* 0x0000000005007211 */ /* 0x000fc800078e40ff */
[----:B------:R-:W-:-:S04]  /*00e0*/  LEA.HI R3, R3, R0, RZ, 0x6 ;  /* 0x0000000003037211 */ /* 0x000fc800078f30ff */
[----:B------:R-:W-:-:S04]  /*00f0*/  SHF.R.S32.HI R3, RZ, 0x6, R3 ;  /* 0x00000006ff037819 */ /* 0x000fc80000011403 */
[----:B------:R-:W-:-:S04]  /*0100*/  LEA.HI R2, R3, R3, RZ, 0x7 ;  /* 0x0000000303027211 */ /* 0x000fc800078f38ff */
[----:B------:R-:W-:-:S04]  /*0110*/  LOP3.LUT R2, R2, 0xffffff80, RZ, 0xc0, !PT ;  /* 0xffffff8002027812 */ /* 0x000fc800078ec0ff */
[----:B------:R-:W-:Y:S02]  /*0120*/  IADD3 R17, R3, -R2, RZ ;  /* 0x8000000203117210 */ /* 0x000fe40007ffe0ff */
[----:B------:R-:W3:Y:S03]  /*0130*/  LDC.64 R2, c[0x0][0x238] ;  /* 0x00008e00ff027b82 */ /* 0x000ee60000000a00 */
[----:B--2---:R-:W-:-:S05]  /*0140*/  IMAD.WIDE R10, R17, 0x4, R10 ;  /* 0x00000004110a7825 */ /* 0x004fca00078e020a */
[----:B------:R1:W2:Y:S01]  /*0150*/  LDG.E.EL R4, desc[UR4][R10.64] ;  /* 0x000000040a047981 */ /* 0x0002a2000c2e1900 */
[----:B----4-:R-:W-:-:S04]  /*0160*/  IMAD.WIDE R6, R0, 0x4, R6 ;  /* 0x0000000400067825 */ /* 0x010fc800078e0206 */
[C---:B-----5:R-:W-:Y:S02]  /*0170*/  IMAD.WIDE R8, R17.reuse, 0x4, R8 ;  /* 0x0000000411087825 */ /* 0x060fe400078e0208 */
[----:B------:R-:W4:Y:S02]  /*0180*/  LDG.E.64 R6, desc[UR4][R6.64] ;  /* 0x0000000406067981 */ /* 0x000f24000c1e1b00 */
[C---:B0-----:R-:W-:Y:S02]  /*0190*/  IMAD.WIDE R12, R17.reuse, 0x4, R12 ;  /* 0x00000004110c7825 */ /* 0x041fe400078e020c */
[----:B------:R0:W4:Y:S02]  /*01a0*/  LDG.E.EL R5, desc[UR4][R8.64] ;  /* 0x0000000408057981 */ /* 0x000124000c2e1900 */
[----:B-1----:R-:W-:Y:S02]  /*01b0*/  IMAD.WIDE R10, R17, 0x4, R14 ;  /* 0x00000004110a7825 */ /* 0x002fe400078e020e */
[----:B------:R1:W5:Y:S02]  /*01c0*/  LDG.E.EL R12, desc[UR4][R12.64] ;  /* 0x000000040c0c7981 */ /* 0x000364000c2e1900 */
[----:B---3--:R-:W-:-:S02]  /*01d0*/  IMAD.WIDE R2, R0, 0x4, R2 ;  /* 0x0000000400027825 */ /* 0x008fc400078e0202 */
[----:B------:R-:W5:Y:S01]  /*01e0*/  LDG.E.EL R11, desc[UR4][R10.64] ;  /* 0x000000040a0b7981 */ /* 0x000f62000c2e1900 */
[----:B0-----:R-:W0:Y:S03]  /*01f0*/  LDC.64 R8, c[0x0][0x240] ;  /* 0x00009000ff087b82 */ /* 0x001e260000000a00 */
[----:B------:R-:W3:Y:S01]  /*0200*/  LDG.E.64 R2, desc[UR4][R2.64] ;  /* 0x0000000402027981 */ /* 0x000ee2000c1e1b00 */
[----:B-1----:R-:W-:Y:S01]  /*0210*/  HFMA2.MMA R13, -RZ, RZ, 1.625, 0 ;  /* 0x3e800000ff0d7435 */ /* 0x002fe200000001ff */
[----:B0-----:R-:W-:-:S04]  /*0220*/  IMAD.WIDE R8, R0, 0x4, R8 ;  /* 0x0000000400087825 */ /* 0x001fc800078e0208 */
[----:B--2---:R-:W-:-:S04]  /*0230*/  FADD R4, R4, 9.9999997473787516356e-06 ;  /* 0x3727c5ac04047421 */ /* 0x004fc80000000000 */
[----:B------:R-:W0:Y:S02]  /*0240*/  MUFU.SQRT R14, R4 ;  /* 0x00000004000e7308 */ /* 0x000e240000002000 */
[C---:B0-----:R-:W-:Y:S02]  /*0250*/  FSETP.GT.AND P0, PT, R14.reuse, 8.50705917302346158658e+37, PT ;  /* 0x7e8000000e00780b */ /* 0x041fe40003f04000 */
[----:B------:R-:W-:-:S11]  /*0260*/  FSETP.GEU.AND P1, PT, R14, 1.175494350822287508e-38, PT ;  /* 0x008000000e00780b */ /* 0x000fd60003f2e000 */
[----:B------:R-:W-:-:S04]  /*0270*/  @P0 FMUL R14, R14, 0.25 ;  /* 0x3e8000000e0e0820 */ /* 0x000fc80000400000 */
[----:B------:R-:W-:-:S06]  /*0280*/  @!P1 FMUL R14, R14, 16777216 ;  /* 0x4b8000000e0e9820 */ /* 0x000fcc0000400000 */
[----:B------:R-:W0:Y:S01]  /*0290*/  MUFU.RCP R14, R14 ;  /* 0x0000000e000e7308 */ /* 0x000e220000001000 */
[----:B------:R-:W-:Y:S01]  /*02a0*/  FSEL R13, R13, 1, P0 ;  /* 0x3f8000000d0d7808 */ /* 0x000fe20000000000 */
[----:B----4-:R-:W-:-:S04]  /*02b0*/  FADD R7, R7, -R5 ;  /* 0x8000000507077221 */ /* 0x010fc80000000000 */
[----:B------:R-:W-:Y:S01]  /*02c0*/  @!P1 FMUL R13, R13, 16777216 ;  /* 0x4b8000000d0d9820 */ /* 0x000fe20000400000 */
[----:B------:R-:W-:-:S03]  /*02d0*/  FADD R6, R6, -R5 ;  /* 0x8000000506067221 */ /* 0x000fc60000000000 */
[----:B0-----:R-:W-:-:S04]  /*02e0*/  FMUL R13, R14, R13 ;  /* 0x0000000d0e0d7220 */ /* 0x001fc80000400000 */
[-C--:B------:R-:W-:Y:S01]  /*02f0*/  FMUL R7, R7, R13.reuse ;  /* 0x0000000d07077220 */ /* 0x080fe20000400000 */
[----:B------:R-:W-:-:S03]  /*0300*/  FMUL R6, R6, R13 ;  /* 0x0000000d06067220 */ /* 0x000fc60000400000 */
[C-C-:B-----5:R-:W-:Y:S01]  /*0310*/  FFMA R4, R12.reuse, R7, R11.reuse ;  /* 0x000000070c047223 */ /* 0x160fe2000000000b */
[----:B------:R-:W-:-:S04]  /*0320*/  FFMA R11, R12, R6, R11 ;  /* 0x000000060c0b7223 */ /* 0x000fc8000000000b */
[----:B---3--:R-:W-:Y:S01]  /*0330*/  FSETP.GEU.AND P1, PT, R4, -R3, PT ;  /* 0x800000030400720b */ /* 0x008fe20003f2e000 */
[----:B------:R-:W-:Y:S01]  /*0340*/  FADD R4, R3, R4 ;  /* 0x0000000403047221 */ /* 0x000fe20000000000 */
[----:B------:R-:W-:Y:S01]  /*0350*/  FADD R3, R2, R11 ;  /* 0x0000000b02037221 */ /* 0x000fe20000000000 */
[----:B------:R-:W-:-:S03]  /*0360*/  FSETP.GEU.AND P0, PT, R11, -R2, PT ;  /* 0x800000020b00720b */ /* 0x000fc60003f0e000 */
[----:B------:R-:W-:Y:S02]  /*0370*/  FSEL R5, R4, RZ, P1 ;  /* 0x000000ff04057208 */ /* 0x000fe40000800000 */
[----:B------:R-:W-:-:S05]  /*0380*/  FSEL R4, R3, RZ, P0 ;  /* 0x000000ff03047208 */ /* 0x000fca0000000000 */
[----:B------:R-:W-:Y:S01]  /*0390*/  STG.E.64 desc[UR4][R8.64], R4 ;  /* 0x0000000408007986 */ /* 0x000fe2000c101b04 */
[----:B------:R-:W-:Y:S05]  /*03a0*/  EXIT ;  /* 0x000000000000794d */ /* 0x000fea0003800000 */
.L_x_0:
[----:B------:R-:W-:-:S00]  /*03b0*/  BRA `(.L_x_0) ;  /* 0xfffffffc00fc7947 */ /* 0x000fc0000383ffff */
[----:B------:R-:W-:-:S00]  /*03c0*/  NOP ;  /* 0x0000000000007918 */ /* 0x000fc00000000000 */
        /* <DEDUP_REMOVED lines=11> */
.L_x_1:


//--------------------- .nv.global.init           --------------------------
	.section	.nv.global.init,"aw",@progbits
.nv.global.init:
	.type		_$_str,@object
	.size		_$_str,(_$_str_$_2 - _$_str)
_$_str:
        /*0000*/ 	.byte	0x5f, 0x5f, 0x43, 0x55, 0x44, 0x41, 0x5f, 0x46, 0x54, 0x5a, 0x00
	.type		_$_str_$_2,@object
	.size		_$_str_$_2,(.L_1 - _$_str_$_2)
_$_str_$_2:
        /*000b*/ 	.byte	0x5f, 0x5f, 0x43, 0x55, 0x44, 0x41, 0x5f, 0x50, 0x52, 0x45, 0x43, 0x5f, 0x53, 0x51, 0x52, 0x54
        /*001b*/ 	.byte	0x00
.L_1:


//--------------------- .nv.constant0.triton_poi_fused__native_batch_norm_legit_no_training_add_relu_7 --------------------------
	.section	.nv.constant0.triton_poi_fused__native_batch_norm_legit_no_training_add_relu_7,"a",@progbits
	.sectionflags	@""
	.align	4
.nv.constant0.triton_poi_fused__native_batch_norm_legit_no_training_add_relu_7:
	.zero		588
